//
// Generated by NVIDIA NVVM Compiler
//
// Compiler Build ID: CL-36424714
// Cuda compilation tools, release 13.0, V13.0.88
// Based on NVVM 20.0.0
//

.version 9.0
.target sm_100
.address_size 64

	// .globl	_Z19matrixMultiplyTiledPKfS0_Pfi
// _ZZ19matrixMultiplyTiledPKfS0_PfiE4ds_A has been demoted
// _ZZ19matrixMultiplyTiledPKfS0_PfiE4ds_B has been demoted

.visible .entry _Z19matrixMultiplyTiledPKfS0_Pfi(
	.param .u64 .ptr .align 1 _Z19matrixMultiplyTiledPKfS0_Pfi_param_0,
	.param .u64 .ptr .align 1 _Z19matrixMultiplyTiledPKfS0_Pfi_param_1,
	.param .u64 .ptr .align 1 _Z19matrixMultiplyTiledPKfS0_Pfi_param_2,
	.param .u32 _Z19matrixMultiplyTiledPKfS0_Pfi_param_3
)
{
	.reg .pred 	%p<10>;
	.reg .b32 	%r<42>;
	.reg .b32 	%f<63>;
	.reg .b64 	%rd<13>;
	// demoted variable
	.shared .align 4 .b8 _ZZ19matrixMultiplyTiledPKfS0_PfiE4ds_A[1024];
	// demoted variable
	.shared .align 4 .b8 _ZZ19matrixMultiplyTiledPKfS0_PfiE4ds_B[1024];
	ld.param.u64 	%rd3, [_Z19matrixMultiplyTiledPKfS0_Pfi_param_0];
	ld.param.u64 	%rd4, [_Z19matrixMultiplyTiledPKfS0_Pfi_param_1];
	ld.param.u64 	%rd5, [_Z19matrixMultiplyTiledPKfS0_Pfi_param_2];
	ld.param.u32 	%r24, [_Z19matrixMultiplyTiledPKfS0_Pfi_param_3];
	mov.u32 	%r25, %ctaid.x;
	mov.u32 	%r26, %ctaid.y;
	mov.u32 	%r37, %tid.x;
	mov.u32 	%r39, %tid.y;
	shl.b32 	%r27, %r26, 4;
	add.s32 	%r3, %r27, %r39;
	shl.b32 	%r4, %r25, 4;
	add.s32 	%r5, %r4, %r37;
	setp.lt.s32 	%p1, %r24, 1;
	mov.f32 	%f62, 0f00000000;
	@%p1 bra 	$L__BB0_7;
	add.s32 	%r28, %r24, 15;
	shr.u32 	%r29, %r28, 4;
	shl.b32 	%r30, %r39, 6;
	mov.u32 	%r31, _ZZ19matrixMultiplyTiledPKfS0_PfiE4ds_A;
	add.s32 	%r6, %r31, %r30;
	shl.b32 	%r32, %r37, 2;
	add.s32 	%r7, %r6, %r32;
	mov.u32 	%r33, _ZZ19matrixMultiplyTiledPKfS0_PfiE4ds_B;
	add.s32 	%r9, %r33, %r32;
	add.s32 	%r8, %r9, %r30;
	neg.s32 	%r41, %r29;
	mad.lo.s32 	%r34, %r39, %r24, %r37;
	add.s32 	%r40, %r34, %r4;
	shl.b32 	%r12, %r24, 4;
	mad.lo.s32 	%r38, %r24, %r3, %r37;
	cvta.to.global.u64 	%rd1, %rd3;
	cvta.to.global.u64 	%rd2, %rd4;
	mov.f32 	%f62, 0f00000000;
$L__BB0_2:
	setp.ge.u32 	%p2, %r3, %r24;
	setp.ge.s32 	%p3, %r37, %r24;
	mov.f32 	%f60, 0f00000000;
	or.pred  	%p4, %p2, %p3;
	@%p4 bra 	$L__BB0_4;
	mul.wide.u32 	%rd6, %r38, 4;
	add.s64 	%rd7, %rd1, %rd6;
	ld.global.f32 	%f60, [%rd7];
$L__BB0_4:
	setp.ge.u32 	%p5, %r5, %r24;
	st.shared.f32 	[%r7], %f60;
	setp.ge.s32 	%p6, %r39, %r24;
	mov.f32 	%f61, 0f00000000;
	or.pred  	%p7, %p6, %p5;
	@%p7 bra 	$L__BB0_6;
	mul.wide.u32 	%rd8, %r40, 4;
	add.s64 	%rd9, %rd2, %rd8;
	ld.global.f32 	%f61, [%rd9];
$L__BB0_6:
	st.shared.f32 	[%r8], %f61;
	bar.sync 	0;
	ld.shared.f32 	%f12, [%r6];
	ld.shared.f32 	%f13, [%r9];
	fma.rn.f32 	%f14, %f12, %f13, %f62;
	ld.shared.f32 	%f15, [%r6+4];
	ld.shared.f32 	%f16, [%r9+64];
	fma.rn.f32 	%f17, %f15, %f16, %f14;
	ld.shared.f32 	%f18, [%r6+8];
	ld.shared.f32 	%f19, [%r9+128];
	fma.rn.f32 	%f20, %f18, %f19, %f17;
	ld.shared.f32 	%f21, [%r6+12];
	ld.shared.f32 	%f22, [%r9+192];
	fma.rn.f32 	%f23, %f21, %f22, %f20;
	ld.shared.f32 	%f24, [%r6+16];
	ld.shared.f32 	%f25, [%r9+256];
	fma.rn.f32 	%f26, %f24, %f25, %f23;
	ld.shared.f32 	%f27, [%r6+20];
	ld.shared.f32 	%f28, [%r9+320];
	fma.rn.f32 	%f29, %f27, %f28, %f26;
	ld.shared.f32 	%f30, [%r6+24];
	ld.shared.f32 	%f31, [%r9+384];
	fma.rn.f32 	%f32, %f30, %f31, %f29;
	ld.shared.f32 	%f33, [%r6+28];
	ld.shared.f32 	%f34, [%r9+448];
	fma.rn.f32 	%f35, %f33, %f34, %f32;
	ld.shared.f32 	%f36, [%r6+32];
	ld.shared.f32 	%f37, [%r9+512];
	fma.rn.f32 	%f38, %f36, %f37, %f35;
	ld.shared.f32 	%f39, [%r6+36];
	ld.shared.f32 	%f40, [%r9+576];
	fma.rn.f32 	%f41, %f39, %f40, %f38;
	ld.shared.f32 	%f42, [%r6+40];
	ld.shared.f32 	%f43, [%r9+640];
	fma.rn.f32 	%f44, %f42, %f43, %f41;
	ld.shared.f32 	%f45, [%r6+44];
	ld.shared.f32 	%f46, [%r9+704];
	fma.rn.f32 	%f47, %f45, %f46, %f44;
	ld.shared.f32 	%f48, [%r6+48];
	ld.shared.f32 	%f49, [%r9+768];
	fma.rn.f32 	%f50, %f48, %f49, %f47;
	ld.shared.f32 	%f51, [%r6+52];
	ld.shared.f32 	%f52, [%r9+832];
	fma.rn.f32 	%f53, %f51, %f52, %f50;
	ld.shared.f32 	%f54, [%r6+56];
	ld.shared.f32 	%f55, [%r9+896];
	fma.rn.f32 	%f56, %f54, %f55, %f53;
	ld.shared.f32 	%f57, [%r6+60];
	ld.shared.f32 	%f58, [%r9+960];
	fma.rn.f32 	%f62, %f57, %f58, %f56;
	bar.sync 	0;
	add.s32 	%r41, %r41, 1;
	setp.ne.s32 	%p8, %r41, 0;
	add.s32 	%r40, %r40, %r12;
	add.s32 	%r39, %r39, 16;
	add.s32 	%r38, %r38, 16;
	add.s32 	%r37, %r37, 16;
	@%p8 bra 	$L__BB0_2;
$L__BB0_7:
	max.s32 	%r35, %r3, %r5;
	setp.ge.s32 	%p9, %r35, %r24;
	@%p9 bra 	$L__BB0_9;
	mad.lo.s32 	%r36, %r24, %r3, %r5;
	cvta.to.global.u64 	%rd10, %rd5;
	mul.wide.u32 	%rd11, %r36, 4;
	add.s64 	%rd12, %rd10, %rd11;
	st.global.f32 	[%rd12], %f62;
$L__BB0_9:
	ret;

}


// ===== COMPILED SASS (sm_100) =====

	.target	sm_100

	.elftype	@"ET_EXEC"


//--------------------- .note.nv.tkinfo           --------------------------
	.section	.note.nv.tkinfo,"",@"SHT_NOTE"
	.sectionflags	@"SHF_NOTE_NV_TKINFO"
	.tkinfo
        /*0018*/ 	.word	0x00000002
        /*0030*/ 	.string	""
        /*0030*/ 	.string	"ptxas"
        /*0030*/ 	.string	"Cuda compilation tools, release 13.0, V13.0.88"
        /*0030*/ 	.string	"Build cuda_13.0.r13.0/compiler.36424714_0"
        /*0030*/ 	.string	"-arch sm_100 -m 64 "



//--------------------- .note.nv.cuinfo           --------------------------
	.section	.note.nv.cuinfo,"",@"SHT_NOTE"
	.sectionflags	@"SHF_NOTE_NV_CUINFO"
        /*0018*/ 	.short	0x0002
        /*001a*/ 	.short	0x0064
        /*001c*/ 	.short	0x0082
	.zero		2


//--------------------- .nv.info                  --------------------------
	.section	.nv.info,"",@"SHT_CUDA_INFO"
	.align	4


	//----- nvinfo : EIATTR_REGCOUNT
	.align		4
        /*0000*/ 	.byte	0x04, 0x2f
        /*0002*/ 	.short	(.L_1 - .L_0)
	.align		4
.L_0:
        /*0004*/ 	.word	index@(_Z19matrixMultiplyTiledPKfS0_Pfi)
        /*0008*/ 	.word	0x00000020


	//----- nvinfo : EIATTR_FRAME_SIZE
	.align		4
.L_1:
        /*000c*/ 	.byte	0x04, 0x11
        /*000e*/ 	.short	(.L_3 - .L_2)
	.align		4
.L_2:
        /*0010*/ 	.word	index@(_Z19matrixMultiplyTiledPKfS0_Pfi)
        /*0014*/ 	.word	0x00000000


	//----- nvinfo : EIATTR_MIN_STACK_SIZE
	.align		4
.L_3:
        /*0018*/ 	.byte	0x04, 0x12
        /*001a*/ 	.short	(.L_5 - .L_4)
	.align		4
.L_4:
        /*001c*/ 	.word	index@(_Z19matrixMultiplyTiledPKfS0_Pfi)
        /*0020*/ 	.word	0x00000000
.L_5:


//--------------------- .nv.compat                --------------------------
	.section	.nv.compat,"",@"SHT_CUDA_COMPAT_INFO"
	.align	4
        /*0000*/ 	.byte	0x02, 0x09, 0x00, 0x00, 0x02, 0x02, 0x01, 0x00, 0x02, 0x05, 0x05, 0x00, 0x03, 0x07, 0x01, 0x01
        /*0010*/ 	.byte	0x02, 0x03, 0x00, 0x00, 0x02, 0x06, 0x01, 0x00, 0x04, 0x0b, 0x08, 0x00, 0x09, 0x00, 0x00, 0x00
        /*0020*/ 	.byte	0x00, 0x00, 0x00, 0x00


//--------------------- .nv.info._Z19matrixMultiplyTiledPKfS0_Pfi --------------------------
	.section	.nv.info._Z19matrixMultiplyTiledPKfS0_Pfi,"",@"SHT_CUDA_INFO"
	.sectionflags	@""
	.align	4


	//----- nvinfo : EIATTR_CUDA_API_VERSION
	.align		4
        /*0000*/ 	.byte	0x04, 0x37
        /*0002*/ 	.short	(.L_7 - .L_6)
.L_6:
        /*0004*/ 	.word	0x00000082


	//----- nvinfo : EIATTR_KPARAM_INFO
	.align		4
.L_7:
        /*0008*/ 	.byte	0x04, 0x17
        /*000a*/ 	.short	(.L_9 - .L_8)
.L_8:
        /*000c*/ 	.word	0x00000000
        /*0010*/ 	.short	0x0003
        /*0012*/ 	.short	0x0018
        /*0014*/ 	.byte	0x00, 0xf0, 0x11, 0x00


	//----- nvinfo : EIATTR_KPARAM_INFO
	.align		4
.L_9:
        /*0018*/ 	.byte	0x04, 0x17
        /*001a*/ 	.short	(.L_11 - .L_10)
.L_10:
        /*001c*/ 	.word	0x00000000
        /*0020*/ 	.short	0x0002
        /*0022*/ 	.short	0x0010
        /*0024*/ 	.byte	0x00, 0xf5, 0x21, 0x00


	//----- nvinfo : EIATTR_KPARAM_INFO
	.align		4
.L_11:
        /*0028*/ 	.byte	0x04, 0x17
        /*002a*/ 	.short	(.L_13 - .L_12)
.L_12:
        /*002c*/ 	.word	0x00000000
        /*0030*/ 	.short	0x0001
        /*0032*/ 	.short	0x0008
        /*0034*/ 	.byte	0x00, 0xf5, 0x21, 0x00


	//----- nvinfo : EIATTR_KPARAM_INFO
	.align		4
.L_13:
        /*0038*/ 	.byte	0x04, 0x17
        /*003a*/ 	.short	(.L_15 - .L_14)
.L_14:
        /*003c*/ 	.word	0x00000000
        /*0040*/ 	.short	0x0000
        /*0042*/ 	.short	0x0000
        /*0044*/ 	.byte	0x00, 0xf5, 0x21, 0x00


	//----- nvinfo : EIATTR_SPARSE_MMA_MASK
	.align		4
.L_15:
        /*0048*/ 	.byte	0x03, 0x50
        /*004a*/ 	.short	0x0000


	//----- nvinfo : EIATTR_MAXREG_COUNT
	.align		4
        /*004c*/ 	.byte	0x03, 0x1b
        /*004e*/ 	.short	0x00ff


	//----- nvinfo : EIATTR_NUM_BARRIERS
	.align		4
        /*0050*/ 	.byte	0x02, 0x4c
        /*0052*/ 	.byte	0x01
	.zero		1


	//----- nvinfo : EIATTR_MERCURY_ISA_VERSION
	.align		4
        /*0054*/ 	.byte	0x03, 0x5f
        /*0056*/ 	.short	0x0101


	//----- nvinfo : EIATTR_VRC_CTA_INIT_COUNT
	.align		4
        /*0058*/ 	.byte	0x02, 0x4a
	.zero		1
	.zero		1


	//----- nvinfo : EIATTR_EXIT_INSTR_OFFSETS
	.align		4
        /*005c*/ 	.byte	0x04, 0x1c
        /*005e*/ 	.short	(.L_17 - .L_16)


	//   ....[0]....
.L_16:
        /*0060*/ 	.word	0x000005c0


	//   ....[1]....
        /*0064*/ 	.word	0x00000610


	//----- nvinfo : EIATTR_CBANK_PARAM_SIZE
	.align		4
.L_17:
        /*0068*/ 	.byte	0x03, 0x19
        /*006a*/ 	.short	0x001c


	//----- nvinfo : EIATTR_PARAM_CBANK
	.align		4
        /*006c*/ 	.byte	0x04, 0x0a
        /*006e*/ 	.short	(.L_19 - .L_18)
	.align		4
.L_18:
        /*0070*/ 	.word	index@(.nv.constant0._Z19matrixMultiplyTiledPKfS0_Pfi)
        /*0074*/ 	.short	0x0380
        /*0076*/ 	.short	0x001c


	//----- nvinfo : EIATTR_SW_WAR
	.align		4
.L_19:
        /*0078*/ 	.byte	0x04, 0x36
        /*007a*/ 	.short	(.L_21 - .L_20)
.L_20:
        /*007c*/ 	.word	0x00000008
.L_21:


//--------------------- .nv.callgraph             --------------------------
	.section	.nv.callgraph,"",@"SHT_CUDA_CALLGRAPH"
	.align	4
	.sectionentsize	8
	.align		4
        /*0000*/ 	.word	0x00000000
	.align		4
        /*0004*/ 	.word	0xffffffff
	.align		4
        /*0008*/ 	.word	0x00000000
	.align		4
        /*000c*/ 	.word	0xfffffffe
	.align		4
        /*0010*/ 	.word	0x00000000
	.align		4
        /*0014*/ 	.word	0xfffffffd
	.align		4
        /*0018*/ 	.word	0x00000000
	.align		4
        /*001c*/ 	.word	0xfffffffc


//--------------------- .text._Z19matrixMultiplyTiledPKfS0_Pfi --------------------------
	.section	.text._Z19matrixMultiplyTiledPKfS0_Pfi,"ax",@progbits
	.align	128
        .global         _Z19matrixMultiplyTiledPKfS0_Pfi
        .type           _Z19matrixMultiplyTiledPKfS0_Pfi,@function
        .size           _Z19matrixMultiplyTiledPKfS0_Pfi,(.L_x_3 - _Z19matrixMultiplyTiledPKfS0_Pfi)
        .other          _Z19matrixMultiplyTiledPKfS0_Pfi,@"STO_CUDA_ENTRY STV_DEFAULT"
_Z19matrixMultiplyTiledPKfS0_Pfi:
.text._Z19matrixMultiplyTiledPKfS0_Pfi:
[----:B------:R-:W-:Y:S01]  /*0000*/  LDC R1, c[0x0][0x37c] ;  /* 0x0000df00ff017b82 */ /* 0x000fe20000000800 */
[----:B------:R-:W0:Y:S01]  /*0010*/  LDCU UR4, c[0x0][0x398] ;  /* 0x00007300ff0477ac */ /* 0x000e220008000800 */
[----:B------:R-:W1:Y:S01]  /*0020*/  S2R R5, SR_CTAID.Y ;  /* 0x0000000000057919 */ /* 0x000e620000002600 */
[----:B------:R-:W-:Y:S01]  /*0030*/  HFMA2 R23, -RZ, RZ, 0, 0 ;  /* 0x00000000ff177431 */ /* 0x000fe200000001ff */
[----:B------:R-:W2:Y:S01]  /*0040*/  LDCU.64 UR8, c[0x0][0x358] ;  /* 0x00006b00ff0877ac */ /* 0x000ea20008000a00 */
[----:B------:R-:W1:Y:S01]  /*0050*/  S2R R7, SR_TID.Y ;  /* 0x0000000000077919 */ /* 0x000e620000002200 */
[----:B------:R-:W3:Y:S01]  /*0060*/  S2R R8, SR_CTAID.X ;  /* 0x0000000000087919 */ /* 0x000ee20000002500 */
[----:B------:R-:W3:Y:S01]  /*0070*/  S2R R3, SR_TID.X ;  /* 0x0000000000037919 */ /* 0x000ee20000002100 */
[----:B0-----:R-:W-:-:S04]  /*0080*/  MOV R0, UR4 ;  /* 0x0000000400007c02 */ /* 0x001fc80008000f00 */
[----:B------:R-:W-:Y:S02]  /*0090*/  ISETP.GE.AND P0, PT, R0, 0x1, PT ;  /* 0x000000010000780c */ /* 0x000fe40003f06270 */
[----:B-1----:R-:W-:Y:S02]  /*00a0*/  LEA R5, R5, R7, 0x4 ;  /* 0x0000000705057211 */ /* 0x002fe400078e20ff */
[----:B---3--:R-:W-:-:S09]  /*00b0*/  LEA R2, R8, R3, 0x4 ;  /* 0x0000000308027211 */ /* 0x008fd200078e20ff */
[----:B--2---:R-:W-:Y:S05]  /*00c0*/  @!P0 BRA `(.L_x_0) ;  /* 0x0000000400348947 */ /* 0x004fea0003800000 */
[----:B------:R-:W0:Y:S01]  /*00d0*/  S2UR UR6, SR_CgaCtaId ;  /* 0x00000000000679c3 */ /* 0x000e220000008800 */
[----:B------:R-:W-:Y:S01]  /*00e0*/  UMOV UR4, 0x400 ;  /* 0x0000040000047882 */ /* 0x000fe20000000000 */
[----:B------:R-:W-:Y:S01]  /*00f0*/  IADD3 R4, PT, PT, R0, 0xf, RZ ;  /* 0x0000000f00047810 */ /* 0x000fe20007ffe0ff */
[----:B------:R-:W-:Y:S01]  /*0100*/  UIADD3 UR5, UPT, UPT, UR4, 0x400, URZ ;  /* 0x0000040004057890 */ /* 0x000fe2000fffe0ff */
[-C--:B------:R-:W-:Y:S01]  /*0110*/  IMAD R17, R7, R0.reuse, R3 ;  /* 0x0000000007117224 */ /* 0x080fe200078e0203 */
[----:B------:R-:W-:Y:S02]  /*0120*/  MOV R23, RZ ;  /* 0x000000ff00177202 */ /* 0x000fe40000000f00 */
[----:B------:R-:W-:Y:S01]  /*0130*/  SHF.R.U32.HI R19, RZ, 0x4, R4 ;  /* 0x00000004ff137819 */ /* 0x000fe20000011604 */
[----:B------:R-:W1:Y:S01]  /*0140*/  LDC R6, c[0x0][0x398] ;  /* 0x0000e600ff067b82 */ /* 0x000e620000000800 */
[----:B------:R-:W-:Y:S02]  /*0150*/  IMAD R17, R8, 0x10, R17 ;  /* 0x0000001008117824 */ /* 0x000fe400078e0211 */
[----:B------:R-:W-:Y:S01]  /*0160*/  IMAD R4, R5, R0, R3 ;  /* 0x0000000005047224 */ /* 0x000fe200078e0203 */
[----:B------:R-:W-:Y:S01]  /*0170*/  IADD3 R19, PT, PT, -R19, RZ, RZ ;  /* 0x000000ff13137210 */ /* 0x000fe20007ffe1ff */
[----:B0-----:R-:W-:-:S02]  /*0180*/  ULEA UR5, UR6, UR5, 0x18 ;  /* 0x0000000506057291 */ /* 0x001fc4000f8ec0ff */
[----:B------:R-:W-:-:S04]  /*0190*/  ULEA UR4, UR6, UR4, 0x18 ;  /* 0x0000000406047291 */ /* 0x000fc8000f8ec0ff */
[----:B------:R-:W-:Y:S02]  /*01a0*/  LEA R20, R3, UR5, 0x2 ;  /* 0x0000000503147c11 */ /* 0x000fe4000f8e10ff */
[----:B------:R-:W-:-:S03]  /*01b0*/  LEA R18, R7, UR4, 0x6 ;  /* 0x0000000407127c11 */ /* 0x000fc6000f8e30ff */
[----:B------:R-:W-:Y:S01]  /*01c0*/  IMAD R16, R7, 0x40, R20 ;  /* 0x0000004007107824 */ /* 0x000fe200078e0214 */
[----:B------:R-:W-:-:S07]  /*01d0*/  LEA R21, R3, R18, 0x2 ;  /* 0x0000001203157211 */ /* 0x000fce00078e10ff */
.L_x_1:
[----:B-1----:R-:W-:Y:S01]  /*01e0*/  MOV R0, R6 ;  /* 0x0000000600007202 */ /* 0x002fe20000000f00 */
[----:B------:R-:W-:Y:S01]  /*01f0*/  HFMA2 R22, -RZ, RZ, 0, 0 ;  /* 0x00000000ff167431 */ /* 0x000fe200000001ff */
[----:B------:R-:W-:Y:S02]  /*0200*/  MOV R27, RZ ;  /* 0x000000ff001b7202 */ /* 0x000fe40000000f00 */
[-C--:B------:R-:W-:Y:S02]  /*0210*/  ISETP.GE.AND P1, PT, R3, R0.reuse, PT ;  /* 0x000000000300720c */ /* 0x080fe40003f26270 */
[-C--:B------:R-:W-:Y:S02]  /*0220*/  ISETP.GE.U32.AND P0, PT, R2, R0.reuse, PT ;  /* 0x000000000200720c */ /* 0x080fe40003f06070 */
[-C--:B------:R-:W-:Y:S02]  /*0230*/  ISETP.GE.U32.OR P1, PT, R5, R0.reuse, P1 ;  /* 0x000000000500720c */ /* 0x080fe40000f26470 */
[----:B------:R-:W-:-:S11]  /*0240*/  ISETP.GE.OR P0, PT, R7, R0, P0 ;  /* 0x000000000700720c */ /* 0x000fd60000706670 */
[----:B------:R-:W0:Y:S08]  /*0250*/  @!P1 LDC.64 R10, c[0x0][0x380] ;  /* 0x0000e000ff0a9b82 */ /* 0x000e300000000a00 */
[----:B------:R-:W1:Y:S01]  /*0260*/  @!P0 LDC.64 R8, c[0x0][0x388] ;  /* 0x0000e200ff088b82 */ /* 0x000e620000000a00 */
[----:B0-----:R-:W-:-:S05]  /*0270*/  @!P1 IMAD.WIDE.U32 R10, R4, 0x4, R10 ;  /* 0x00000004040a9825 */ /* 0x001fca00078e000a */
[----:B------:R-:W2:Y:S01]  /*0280*/  @!P1 LDG.E R22, desc[UR8][R10.64] ;  /* 0x000000080a169981 */ /* 0x000ea2000c1e1900 */
[----:B-1----:R-:W-:-:S05]  /*0290*/  @!P0 IMAD.WIDE.U32 R8, R17, 0x4, R8 ;  /* 0x0000000411088825 */ /* 0x002fca00078e0008 */
[----:B------:R-:W3:Y:S01]  /*02a0*/  @!P0 LDG.E R27, desc[UR8][R8.64] ;  /* 0x00000008081b8981 */ /* 0x000ee2000c1e1900 */
[----:B------:R-:W-:-:S05]  /*02b0*/  VIADD R19, R19, 0x1 ;  /* 0x0000000113137836 */ /* 0x000fca0000000000 */
[----:B------:R-:W-:Y:S02]  /*02c0*/  ISETP.NE.AND P0, PT, R19, RZ, PT ;  /* 0x000000ff1300720c */ /* 0x000fe40003f05270 */
[----:B------:R-:W-:Y:S02]  /*02d0*/  IADD3 R3, PT, PT, R3, 0x10, RZ ;  /* 0x0000001003037810 */ /* 0x000fe40007ffe0ff */
[----:B------:R-:W-:Y:S02]  /*02e0*/  IADD3 R7, PT, PT, R7, 0x10, RZ ;  /* 0x0000001007077810 */ /* 0x000fe40007ffe0ff */
[----:B------:R-:W-:Y:S02]  /*02f0*/  IADD3 R4, PT, PT, R4, 0x10, RZ ;  /* 0x0000001004047810 */ /* 0x000fe40007ffe0ff */
[----:B------:R-:W-:Y:S01]  /*0300*/  LEA R17, R0, R17, 0x4 ;  /* 0x0000001100117211 */ /* 0x000fe200078e20ff */
[----:B--2---:R-:W-:Y:S04]  /*0310*/  STS [R21], R22 ;  /* 0x0000001615007388 */ /* 0x004fe80000000800 */
[----:B---3--:R-:W-:Y:S01]  /*0320*/  STS [R16], R27 ;  /* 0x0000001b10007388 */ /* 0x008fe20000000800 */
[----:B------:R-:W-:Y:S06]  /*0330*/  BAR.SYNC.DEFER_BLOCKING 0x0 ;  /* 0x0000000000007b1d */ /* 0x000fec0000010000 */
[----:B------:R-:W-:Y:S04]  /*0340*/  LDS R26, [R20] ;  /* 0x00000000141a7984 */ /* 0x000fe80000000800 */
[----:B------:R-:W0:Y:S04]  /*0350*/  LDS.128 R12, [R18] ;  /* 0x00000000120c7984 */ /* 0x000e280000000c00 */
[----:B------:R-:W1:Y:S04]  /*0360*/  LDS R29, [R20+0x40] ;  /* 0x00004000141d7984 */ /* 0x000e680000000800 */
[----:B------:R-:W2:Y:S04]  /*0370*/  LDS R25, [R20+0x80] ;  /* 0x0000800014197984 */ /* 0x000ea80000000800 */
[----:B------:R-:W3:Y:S04]  /*0380*/  LDS R24, [R20+0xc0] ;  /* 0x0000c00014187984 */ /* 0x000ee80000000800 */
[----:B------:R-:W-:Y:S04]  /*0390*/  LDS.128 R8, [R18+0x10] ;  /* 0x0000100012087984 */ /* 0x000fe80000000c00 */
[----:B------:R-:W-:Y:S04]  /*03a0*/  LDS R22, [R20+0x140] ;  /* 0x0001400014167984 */ /* 0x000fe80000000800 */
[----:B------:R-:W-:Y:S01]  /*03b0*/  LDS R27, [R20+0x200] ;  /* 0x00020000141b7984 */ /* 0x000fe20000000800 */
[----:B0-----:R-:W-:-:S03]  /*03c0*/  FFMA R12, R12, R26, R23 ;  /* 0x0000001a0c0c7223 */ /* 0x001fc60000000017 */
[----:B------:R-:W0:Y:S01]  /*03d0*/  LDS R23, [R20+0x100] ;  /* 0x0001000014177984 */ /* 0x000e220000000800 */
[----:B-1----:R-:W-:-:S03]  /*03e0*/  FFMA R12, R29, R13, R12 ;  /* 0x0000000d1d0c7223 */ /* 0x002fc6000000000c */
[----:B------:R-:W-:Y:S01]  /*03f0*/  LDS R26, [R20+0x1c0] ;  /* 0x0001c000141a7984 */ /* 0x000fe20000000800 */
[----:B--2---:R-:W-:-:S03]  /*0400*/  FFMA R13, R25, R14, R12 ;  /* 0x0000000e190d7223 */ /* 0x004fc6000000000c */
[----:B------:R-:W1:Y:S01]  /*0410*/  LDS R25, [R20+0x180] ;  /* 0x0001800014197984 */ /* 0x000e620000000800 */
[----:B---3--:R-:W-:-:S03]  /*0420*/  FFMA R13, R24, R15, R13 ;  /* 0x0000000f180d7223 */ /* 0x008fc6000000000d */
[----:B------:R-:W-:Y:S01]  /*0430*/  LDS R24, [R20+0x240] ;  /* 0x0002400014187984 */ /* 0x000fe20000000800 */
[----:B0-----:R-:W-:-:S03]  /*0440*/  FFMA R23, R8, R23, R13 ;  /* 0x0000001708177223 */ /* 0x001fc6000000000d */
[----:B------:R-:W0:Y:S01]  /*0450*/  LDS.128 R12, [R18+0x20] ;  /* 0x00002000120c7984 */ /* 0x000e220000000c00 */
[----:B------:R-:W-:-:S03]  /*0460*/  FFMA R22, R22, R9, R23 ;  /* 0x0000000916167223 */ /* 0x000fc60000000017 */
[----:B------:R-:W2:Y:S01]  /*0470*/  LDS R23, [R20+0x280] ;  /* 0x0002800014177984 */ /* 0x000ea20000000800 */
[----:B-1----:R-:W-:-:S03]  /*0480*/  FFMA R25, R25, R10, R22 ;  /* 0x0000000a19197223 */ /* 0x002fc60000000016 */
[----:B------:R-:W1:Y:S01]  /*0490*/  LDS R22, [R20+0x2c0] ;  /* 0x0002c00014167984 */ /* 0x000e620000000800 */
[----:B------:R-:W-:-:S03]  /*04a0*/  FFMA R11, R26, R11, R25 ;  /* 0x0000000b1a0b7223 */ /* 0x000fc60000000019 */
[----:B------:R-:W-:Y:S01]  /*04b0*/  LDS R25, [R20+0x300] ;  /* 0x0003000014197984 */ /* 0x000fe20000000800 */
[----:B0-----:R-:W-:-:S03]  /*04c0*/  FFMA R27, R12, R27, R11 ;  /* 0x0000001b0c1b7223 */ /* 0x001fc6000000000b */
[----:B------:R-:W0:Y:S01]  /*04d0*/  LDS.128 R8, [R18+0x30] ;  /* 0x0000300012087984 */ /* 0x000e220000000c00 */
[----:B------:R-:W-:-:S03]  /*04e0*/  FFMA R24, R24, R13, R27 ;  /* 0x0000000d18187223 */ /* 0x000fc6000000001b */
[----:B------:R-:W3:Y:S04]  /*04f0*/  LDS R27, [R20+0x340] ;  /* 0x00034000141b7984 */ /* 0x000ee80000000800 */
[----:B------:R-:W4:Y:S04]  /*0500*/  LDS R13, [R20+0x380] ;  /* 0x00038000140d7984 */ /* 0x000f280000000800 */
[----:B------:R-:W5:Y:S01]  /*0510*/  LDS R12, [R20+0x3c0] ;  /* 0x0003c000140c7984 */ /* 0x000f620000000800 */
[----:B--2---:R-:W-:-:S04]  /*0520*/  FFMA R23, R23, R14, R24 ;  /* 0x0000000e17177223 */ /* 0x004fc80000000018 */
[----:B-1----:R-:W-:-:S04]  /*0530*/  FFMA R15, R22, R15, R23 ;  /* 0x0000000f160f7223 */ /* 0x002fc80000000017 */
[----:B0-----:R-:W-:-:S04]  /*0540*/  FFMA R8, R8, R25, R15 ;  /* 0x0000001908087223 */ /* 0x001fc8000000000f */
[----:B---3--:R-:W-:-:S04]  /*0550*/  FFMA R8, R27, R9, R8 ;  /* 0x000000091b087223 */ /* 0x008fc80000000008 */
[----:B----4-:R-:W-:-:S04]  /*0560*/  FFMA R13, R13, R10, R8 ;  /* 0x0000000a0d0d7223 */ /* 0x010fc80000000008 */
[----:B-----5:R-:W-:Y:S01]  /*0570*/  FFMA R23, R12, R11, R13 ;  /* 0x0000000b0c177223 */ /* 0x020fe2000000000d */
[----:B------:R-:W-:Y:S06]  /*0580*/  BAR.SYNC.DEFER_BLOCKING 0x0 ;  /* 0x0000000000007b1d */ /* 0x000fec0000010000 */
[----:B------:R-:W-:Y:S05]  /*0590*/  @P0 BRA `(.L_x_1) ;  /* 0xfffffffc00100947 */ /* 0x000fea000383ffff */
.L_x_0:
[----:B------:R-:W-:-:S04]  /*05a0*/  VIMNMX R3, PT, PT, R5, R2, !PT ;  /* 0x0000000205037248 */ /* 0x000fc80007fe0100 */
[----:B------:R-:W-:-:S13]  /*05b0*/  ISETP.GE.AND P0, PT, R3, R0, PT ;  /* 0x000000000300720c */ /* 0x000fda0003f06270 */
[----:B------:R-:W-:Y:S05]  /*05c0*/  @P0 EXIT ;  /* 0x000000000000094d */ /* 0x000fea0003800000 */
[----:B------:R-:W0:Y:S01]  /*05d0*/  LDC.64 R6, c[0x0][0x390] ;  /* 0x0000e400ff067b82 */ /* 0x000e220000000a00 */
[----:B------:R-:W-:-:S04]  /*05e0*/  IMAD R3, R5, R0, R2 ;  /* 0x0000000005037224 */ /* 0x000fc800078e0202 */
[----:B0-----:R-:W-:-:S05]  /*05f0*/  IMAD.WIDE.U32 R2, R3, 0x4, R6 ;  /* 0x0000000403027825 */ /* 0x001fca00078e0006 */
[----:B------:R-:W-:Y:S01]  /*0600*/  STG.E desc[UR8][R2.64], R23 ;  /* 0x0000001702007986 */ /* 0x000fe2000c101908 */
[----:B------:R-:W-:Y:S05]  /*0610*/  EXIT ;  /* 0x000000000000794d */ /* 0x000fea0003800000 */
.L_x_2:
[----:B------:R-:W-:-:S00]  /*0620*/  BRA `(.L_x_2) ;  /* 0xfffffffc00fc7947 */ /* 0x000fc0000383ffff */
[----:B------:R-:W-:-:S00]  /*0630*/  NOP ;  /* 0x0000000000007918 */ /* 0x000fc00000000000 */
        /* <DEDUP_REMOVED lines=12> */
.L_x_3:


//--------------------- .nv.shared._Z19matrixMultiplyTiledPKfS0_Pfi --------------------------
	.section	.nv.shared._Z19matrixMultiplyTiledPKfS0_Pfi,"aw",@nobits
	.sectionflags	@""
	.align	4
.nv.shared._Z19matrixMultiplyTiledPKfS0_Pfi:
	.zero		3072


//--------------------- .nv.shared.reserved.0     --------------------------
	.section	.nv.shared.reserved.0,"aw",@nobits
	.weak		__nv_reservedSMEM_offset_0_alias
	.size		__nv_reservedSMEM_offset_0_alias, 0, 64
	.other		__nv_reservedSMEM_offset_0_alias,@"STO_CUDA_RESERVED_SHARED STV_DEFAULT"
__nv_reservedSMEM_offset_0_alias:
	.zero		0
	.zero		64


//--------------------- .nv.constant0._Z19matrixMultiplyTiledPKfS0_Pfi --------------------------
	.section	.nv.constant0._Z19matrixMultiplyTiledPKfS0_Pfi,"a",@progbits
	.sectionflags	@""
	.align	4
.nv.constant0._Z19matrixMultiplyTiledPKfS0_Pfi:
	.zero		924


//--------------------- SYMBOLS --------------------------

	.type		.nv.reservedSmem.offset0,@object
	.size		.nv.reservedSmem.offset0,0x4
	.type		.nv.reservedSmem.cap,@object
	.size		.nv.reservedSmem.cap,0x4
